//
// Generated by NVIDIA NVVM Compiler
//
// Compiler Build ID: CL-36424714
// Cuda compilation tools, release 13.0, V13.0.88
// Based on NVVM 20.0.0
//

.version 9.0
.target sm_100
.address_size 64

	// .globl	_Z22conv2d_constant_sharedPKfiiiPfi
.const .align 4 .b8 c_kernel[900];
.extern .shared .align 16 .b8 shmem[];

.visible .entry _Z22conv2d_constant_sharedPKfiiiPfi(
	.param .u64 .ptr .align 1 _Z22conv2d_constant_sharedPKfiiiPfi_param_0,
	.param .u32 _Z22conv2d_constant_sharedPKfiiiPfi_param_1,
	.param .u32 _Z22conv2d_constant_sharedPKfiiiPfi_param_2,
	.param .u32 _Z22conv2d_constant_sharedPKfiiiPfi_param_3,
	.param .u64 .ptr .align 1 _Z22conv2d_constant_sharedPKfiiiPfi_param_4,
	.param .u32 _Z22conv2d_constant_sharedPKfiiiPfi_param_5
)
{
	.reg .pred 	%p<22>;
	.reg .b32 	%r<88>;
	.reg .b32 	%f<75>;
	.reg .b64 	%rd<35>;

	ld.param.u64 	%rd5, [_Z22conv2d_constant_sharedPKfiiiPfi_param_0];
	ld.param.u32 	%r39, [_Z22conv2d_constant_sharedPKfiiiPfi_param_1];
	ld.param.u32 	%r40, [_Z22conv2d_constant_sharedPKfiiiPfi_param_2];
	ld.param.u32 	%r41, [_Z22conv2d_constant_sharedPKfiiiPfi_param_3];
	ld.param.u64 	%rd6, [_Z22conv2d_constant_sharedPKfiiiPfi_param_4];
	ld.param.u32 	%r42, [_Z22conv2d_constant_sharedPKfiiiPfi_param_5];
	mov.u32 	%r1, %tid.x;
	mov.u32 	%r2, %tid.y;
	add.s32 	%r43, %r41, %r42;
	add.s32 	%r3, %r43, -1;
	setp.ge.s32 	%p1, %r2, %r3;
	@%p1 bra 	$L__BB0_8;
	shr.u32 	%r44, %r41, 31;
	add.s32 	%r45, %r41, %r44;
	shr.s32 	%r46, %r45, 1;
	mov.u32 	%r47, %ctaid.y;
	mul.lo.s32 	%r48, %r42, %r47;
	sub.s32 	%r4, %r48, %r46;
	mov.u32 	%r49, %ctaid.x;
	mul.lo.s32 	%r50, %r42, %r49;
	sub.s32 	%r5, %r50, %r46;
	cvta.to.global.u64 	%rd1, %rd5;
	mov.u32 	%r80, %r2;
$L__BB0_2:
	setp.ge.u32 	%p2, %r1, %r3;
	@%p2 bra 	$L__BB0_7;
	add.s32 	%r7, %r4, %r80;
	mul.lo.s32 	%r8, %r7, %r40;
	mul.lo.s32 	%r9, %r80, %r3;
	mov.u32 	%r81, %r1;
$L__BB0_4:
	setp.ge.s32 	%p3, %r7, %r39;
	add.s32 	%r11, %r5, %r81;
	or.b32  	%r51, %r11, %r7;
	setp.lt.s32 	%p4, %r51, 0;
	setp.ge.s32 	%p5, %r11, %r40;
	or.pred  	%p6, %p3, %p5;
	mov.f32 	%f64, 0f00000000;
	or.pred  	%p7, %p6, %p4;
	@%p7 bra 	$L__BB0_6;
	add.s32 	%r52, %r11, %r8;
	mul.wide.s32 	%rd7, %r52, 4;
	add.s64 	%rd8, %rd1, %rd7;
	ld.global.nc.f32 	%f64, [%rd8];
$L__BB0_6:
	add.s32 	%r53, %r81, %r9;
	shl.b32 	%r54, %r53, 2;
	mov.u32 	%r55, shmem;
	add.s32 	%r56, %r55, %r54;
	st.shared.f32 	[%r56], %f64;
	add.s32 	%r81, %r81, %r42;
	setp.lt.s32 	%p8, %r81, %r3;
	@%p8 bra 	$L__BB0_4;
$L__BB0_7:
	add.s32 	%r80, %r80, %r42;
	setp.lt.s32 	%p9, %r80, %r3;
	@%p9 bra 	$L__BB0_2;
$L__BB0_8:
	bar.sync 	0;
	mov.u32 	%r57, %ctaid.y;
	mad.lo.s32 	%r14, %r42, %r57, %r2;
	mov.u32 	%r58, %ctaid.x;
	mad.lo.s32 	%r15, %r42, %r58, %r1;
	setp.ge.s32 	%p10, %r14, %r39;
	setp.ge.s32 	%p11, %r15, %r40;
	or.pred  	%p12, %p10, %p11;
	@%p12 bra 	$L__BB0_24;
	setp.lt.s32 	%p13, %r41, 1;
	mov.f32 	%f73, 0f00000000;
	@%p13 bra 	$L__BB0_23;
	and.b32  	%r16, %r41, 7;
	add.s32 	%r17, %r16, -1;
	and.b32  	%r18, %r41, 3;
	and.b32  	%r19, %r41, 2147483640;
	and.b32  	%r20, %r41, 1;
	neg.s32 	%r21, %r19;
	shl.b32 	%r60, %r1, 2;
	mov.u32 	%r61, shmem;
	add.s32 	%r62, %r60, %r61;
	add.s32 	%r22, %r62, 16;
	shl.b32 	%r23, %r3, 2;
	mov.f32 	%f73, 0f00000000;
	mov.b32 	%r82, 0;
	mov.u64 	%rd29, c_kernel;
$L__BB0_11:
	setp.lt.u32 	%p14, %r41, 8;
	add.s32 	%r25, %r82, %r2;
	mad.lo.s32 	%r26, %r25, %r3, %r1;
	mul.lo.s32 	%r27, %r82, %r41;
	mov.b32 	%r86, 0;
	@%p14 bra 	$L__BB0_14;
	mad.lo.s32 	%r83, %r23, %r25, %r22;
	mul.wide.u32 	%rd9, %r27, 4;
	add.s64 	%rd11, %rd29, %rd9;
	add.s64 	%rd34, %rd11, 16;
	mov.u32 	%r84, %r21;
$L__BB0_13:
	.pragma "nounroll";
	ld.shared.f32 	%f21, [%r83+-16];
	ld.const.f32 	%f22, [%rd34+-16];
	fma.rn.f32 	%f23, %f21, %f22, %f73;
	ld.shared.f32 	%f24, [%r83+-12];
	ld.const.f32 	%f25, [%rd34+-12];
	fma.rn.f32 	%f26, %f24, %f25, %f23;
	ld.shared.f32 	%f27, [%r83+-8];
	ld.const.f32 	%f28, [%rd34+-8];
	fma.rn.f32 	%f29, %f27, %f28, %f26;
	ld.shared.f32 	%f30, [%r83+-4];
	ld.const.f32 	%f31, [%rd34+-4];
	fma.rn.f32 	%f32, %f30, %f31, %f29;
	ld.shared.f32 	%f33, [%r83];
	ld.const.f32 	%f34, [%rd34];
	fma.rn.f32 	%f35, %f33, %f34, %f32;
	ld.shared.f32 	%f36, [%r83+4];
	ld.const.f32 	%f37, [%rd34+4];
	fma.rn.f32 	%f38, %f36, %f37, %f35;
	ld.shared.f32 	%f39, [%r83+8];
	ld.const.f32 	%f40, [%rd34+8];
	fma.rn.f32 	%f41, %f39, %f40, %f38;
	ld.shared.f32 	%f42, [%r83+12];
	ld.const.f32 	%f43, [%rd34+12];
	fma.rn.f32 	%f73, %f42, %f43, %f41;
	add.s32 	%r84, %r84, 8;
	add.s32 	%r83, %r83, 32;
	add.s64 	%rd34, %rd34, 32;
	setp.ne.s32 	%p15, %r84, 0;
	mov.u32 	%r86, %r19;
	@%p15 bra 	$L__BB0_13;
$L__BB0_14:
	setp.eq.s32 	%p16, %r16, 0;
	@%p16 bra 	$L__BB0_22;
	setp.lt.u32 	%p17, %r17, 3;
	@%p17 bra 	$L__BB0_17;
	add.s32 	%r64, %r26, %r86;
	shl.b32 	%r65, %r64, 2;
	mov.u32 	%r66, shmem;
	add.s32 	%r67, %r66, %r65;
	ld.shared.f32 	%f45, [%r67];
	add.s32 	%r68, %r86, %r27;
	mul.wide.u32 	%rd12, %r68, 4;
	add.s64 	%rd14, %rd29, %rd12;
	ld.const.f32 	%f46, [%rd14];
	fma.rn.f32 	%f47, %f45, %f46, %f73;
	ld.shared.f32 	%f48, [%r67+4];
	cvt.u64.u32 	%rd15, %r27;
	cvt.u64.u32 	%rd16, %r86;
	add.s64 	%rd17, %rd16, %rd15;
	shl.b64 	%rd18, %rd17, 2;
	add.s64 	%rd19, %rd29, %rd18;
	ld.const.f32 	%f49, [%rd19+4];
	fma.rn.f32 	%f50, %f48, %f49, %f47;
	ld.shared.f32 	%f51, [%r67+8];
	ld.const.f32 	%f52, [%rd19+8];
	fma.rn.f32 	%f53, %f51, %f52, %f50;
	ld.shared.f32 	%f54, [%r67+12];
	ld.const.f32 	%f55, [%rd19+12];
	fma.rn.f32 	%f73, %f54, %f55, %f53;
	add.s32 	%r86, %r86, 4;
$L__BB0_17:
	setp.eq.s32 	%p18, %r18, 0;
	@%p18 bra 	$L__BB0_22;
	setp.eq.s32 	%p19, %r18, 1;
	@%p19 bra 	$L__BB0_20;
	add.s32 	%r69, %r26, %r86;
	shl.b32 	%r70, %r69, 2;
	mov.u32 	%r71, shmem;
	add.s32 	%r72, %r71, %r70;
	ld.shared.f32 	%f57, [%r72];
	add.s32 	%r73, %r86, %r27;
	mul.wide.u32 	%rd20, %r73, 4;
	add.s64 	%rd22, %rd29, %rd20;
	ld.const.f32 	%f58, [%rd22];
	fma.rn.f32 	%f59, %f57, %f58, %f73;
	ld.shared.f32 	%f60, [%r72+4];
	cvt.u64.u32 	%rd23, %r27;
	cvt.u64.u32 	%rd24, %r86;
	add.s64 	%rd25, %rd24, %rd23;
	shl.b64 	%rd26, %rd25, 2;
	add.s64 	%rd27, %rd29, %rd26;
	ld.const.f32 	%f61, [%rd27+4];
	fma.rn.f32 	%f73, %f60, %f61, %f59;
	add.s32 	%r86, %r86, 2;
$L__BB0_20:
	setp.eq.s32 	%p20, %r20, 0;
	@%p20 bra 	$L__BB0_22;
	add.s32 	%r74, %r26, %r86;
	shl.b32 	%r75, %r74, 2;
	mov.u32 	%r76, shmem;
	add.s32 	%r77, %r76, %r75;
	ld.shared.f32 	%f62, [%r77];
	add.s32 	%r78, %r86, %r27;
	mul.wide.u32 	%rd28, %r78, 4;
	add.s64 	%rd30, %rd29, %rd28;
	ld.const.f32 	%f63, [%rd30];
	fma.rn.f32 	%f73, %f62, %f63, %f73;
$L__BB0_22:
	add.s32 	%r82, %r82, 1;
	setp.ne.s32 	%p21, %r82, %r41;
	@%p21 bra 	$L__BB0_11;
$L__BB0_23:
	mad.lo.s32 	%r79, %r14, %r40, %r15;
	cvta.to.global.u64 	%rd31, %rd6;
	mul.wide.s32 	%rd32, %r79, 4;
	add.s64 	%rd33, %rd31, %rd32;
	st.global.f32 	[%rd33], %f73;
$L__BB0_24:
	ret;

}


// ===== COMPILED SASS (sm_100) =====

	.target	sm_100

	.elftype	@"ET_EXEC"


//--------------------- .note.nv.tkinfo           --------------------------
	.section	.note.nv.tkinfo,"",@"SHT_NOTE"
	.sectionflags	@"SHF_NOTE_NV_TKINFO"
	.tkinfo
        /*0018*/ 	.word	0x00000002
        /*0030*/ 	.string	""
        /*0030*/ 	.string	"ptxas"
        /*0030*/ 	.string	"Cuda compilation tools, release 13.0, V13.0.88"
        /*0030*/ 	.string	"Build cuda_13.0.r13.0/compiler.36424714_0"
        /*0030*/ 	.string	"-arch sm_100 -m 64 "



//--------------------- .note.nv.cuinfo           --------------------------
	.section	.note.nv.cuinfo,"",@"SHT_NOTE"
	.sectionflags	@"SHF_NOTE_NV_CUINFO"
        /*0018*/ 	.short	0x0002
        /*001a*/ 	.short	0x0064
        /*001c*/ 	.short	0x0082
	.zero		2


//--------------------- .nv.info                  --------------------------
	.section	.nv.info,"",@"SHT_CUDA_INFO"
	.align	4


	//----- nvinfo : EIATTR_REGCOUNT
	.align		4
        /*0000*/ 	.byte	0x04, 0x2f
        /*0002*/ 	.short	(.L_2 - .L_1)
	.align		4
.L_1:
        /*0004*/ 	.word	index@(_Z22conv2d_constant_sharedPKfiiiPfi)
        /*0008*/ 	.word	0x0000001b


	//----- nvinfo : EIATTR_FRAME_SIZE
	.align		4
.L_2:
        /*000c*/ 	.byte	0x04, 0x11
        /*000e*/ 	.short	(.L_4 - .L_3)
	.align		4
.L_3:
        /*0010*/ 	.word	index@(_Z22conv2d_constant_sharedPKfiiiPfi)
        /*0014*/ 	.word	0x00000000


	//----- nvinfo : EIATTR_MIN_STACK_SIZE
	.align		4
.L_4:
        /*0018*/ 	.byte	0x04, 0x12
        /*001a*/ 	.short	(.L_6 - .L_5)
	.align		4
.L_5:
        /*001c*/ 	.word	index@(_Z22conv2d_constant_sharedPKfiiiPfi)
        /*0020*/ 	.word	0x00000000
.L_6:


//--------------------- .nv.compat                --------------------------
	.section	.nv.compat,"",@"SHT_CUDA_COMPAT_INFO"
	.align	4
        /*0000*/ 	.byte	0x02, 0x09, 0x00, 0x00, 0x02, 0x02, 0x01, 0x00, 0x02, 0x05, 0x05, 0x00, 0x03, 0x07, 0x01, 0x01
        /*0010*/ 	.byte	0x02, 0x03, 0x00, 0x00, 0x02, 0x06, 0x01, 0x00, 0x04, 0x0b, 0x08, 0x00, 0x09, 0x00, 0x00, 0x00
        /*0020*/ 	.byte	0x00, 0x00, 0x00, 0x00


//--------------------- .nv.info._Z22conv2d_constant_sharedPKfiiiPfi --------------------------
	.section	.nv.info._Z22conv2d_constant_sharedPKfiiiPfi,"",@"SHT_CUDA_INFO"
	.sectionflags	@""
	.align	4


	//----- nvinfo : EIATTR_CUDA_API_VERSION
	.align		4
        /*0000*/ 	.byte	0x04, 0x37
        /*0002*/ 	.short	(.L_8 - .L_7)
.L_7:
        /*0004*/ 	.word	0x00000082


	//----- nvinfo : EIATTR_KPARAM_INFO
	.align		4
.L_8:
        /*0008*/ 	.byte	0x04, 0x17
        /*000a*/ 	.short	(.L_10 - .L_9)
.L_9:
        /*000c*/ 	.word	0x00000000
        /*0010*/ 	.short	0x0005
        /*0012*/ 	.short	0x0020
        /*0014*/ 	.byte	0x00, 0xf0, 0x11, 0x00


	//----- nvinfo : EIATTR_KPARAM_INFO
	.align		4
.L_10:
        /*0018*/ 	.byte	0x04, 0x17
        /*001a*/ 	.short	(.L_12 - .L_11)
.L_11:
        /*001c*/ 	.word	0x00000000
        /*0020*/ 	.short	0x0004
        /*0022*/ 	.short	0x0018
        /*0024*/ 	.byte	0x00, 0xf5, 0x21, 0x00


	//----- nvinfo : EIATTR_KPARAM_INFO
	.align		4
.L_12:
        /*0028*/ 	.byte	0x04, 0x17
        /*002a*/ 	.short	(.L_14 - .L_13)
.L_13:
        /*002c*/ 	.word	0x00000000
        /*0030*/ 	.short	0x0003
        /*0032*/ 	.short	0x0010
        /*0034*/ 	.byte	0x00, 0xf0, 0x11, 0x00


	//----- nvinfo : EIATTR_KPARAM_INFO
	.align		4
.L_14:
        /*0038*/ 	.byte	0x04, 0x17
        /*003a*/ 	.short	(.L_16 - .L_15)
.L_15:
        /*003c*/ 	.word	0x00000000
        /*0040*/ 	.short	0x0002
        /*0042*/ 	.short	0x000c
        /*0044*/ 	.byte	0x00, 0xf0, 0x11, 0x00


	//----- nvinfo : EIATTR_KPARAM_INFO
	.align		4
.L_16:
        /*0048*/ 	.byte	0x04, 0x17
        /*004a*/ 	.short	(.L_18 - .L_17)
.L_17:
        /*004c*/ 	.word	0x00000000
        /*0050*/ 	.short	0x0001
        /*0052*/ 	.short	0x0008
        /*0054*/ 	.byte	0x00, 0xf0, 0x11, 0x00


	//----- nvinfo : EIATTR_KPARAM_INFO
	.align		4
.L_18:
        /*0058*/ 	.byte	0x04, 0x17
        /*005a*/ 	.short	(.L_20 - .L_19)
.L_19:
        /*005c*/ 	.word	0x00000000
        /*0060*/ 	.short	0x0000
        /*0062*/ 	.short	0x0000
        /*0064*/ 	.byte	0x00, 0xf5, 0x21, 0x00


	//----- nvinfo : EIATTR_SPARSE_MMA_MASK
	.align		4
.L_20:
        /*0068*/ 	.byte	0x03, 0x50
        /*006a*/ 	.short	0x0000


	//----- nvinfo : EIATTR_MAXREG_COUNT
	.align		4
        /*006c*/ 	.byte	0x03, 0x1b
        /*006e*/ 	.short	0x00ff


	//----- nvinfo : EIATTR_NUM_BARRIERS
	.align		4
        /*0070*/ 	.byte	0x02, 0x4c
        /*0072*/ 	.byte	0x01
	.zero		1


	//----- nvinfo : EIATTR_MERCURY_ISA_VERSION
	.align		4
        /*0074*/ 	.byte	0x03, 0x5f
        /*0076*/ 	.short	0x0101


	//----- nvinfo : EIATTR_VRC_CTA_INIT_COUNT
	.align		4
        /*0078*/ 	.byte	0x02, 0x4a
	.zero		1
	.zero		1


	//----- nvinfo : EIATTR_EXIT_INSTR_OFFSETS
	.align		4
        /*007c*/ 	.byte	0x04, 0x1c
        /*007e*/ 	.short	(.L_22 - .L_21)


	//   ....[0]....
.L_21:
        /*0080*/ 	.word	0x000003d0


	//   ....[1]....
        /*0084*/ 	.word	0x00000ba0


	//----- nvinfo : EIATTR_CRS_STACK_SIZE
	.align		4
.L_22:
        /*0088*/ 	.byte	0x04, 0x1e
        /*008a*/ 	.short	(.L_24 - .L_23)
.L_23:
        /*008c*/ 	.word	0x00000000


	//----- nvinfo : EIATTR_CBANK_PARAM_SIZE
	.align		4
.L_24:
        /*0090*/ 	.byte	0x03, 0x19
        /*0092*/ 	.short	0x0024


	//----- nvinfo : EIATTR_PARAM_CBANK
	.align		4
        /*0094*/ 	.byte	0x04, 0x0a
        /*0096*/ 	.short	(.L_26 - .L_25)
	.align		4
.L_25:
        /*0098*/ 	.word	index@(.nv.constant0._Z22conv2d_constant_sharedPKfiiiPfi)
        /*009c*/ 	.short	0x0380
        /*009e*/ 	.short	0x0024


	//----- nvinfo : EIATTR_SW_WAR
	.align		4
.L_26:
        /*00a0*/ 	.byte	0x04, 0x36
        /*00a2*/ 	.short	(.L_28 - .L_27)
.L_27:
        /*00a4*/ 	.word	0x00000008
.L_28:


//--------------------- .nv.callgraph             --------------------------
	.section	.nv.callgraph,"",@"SHT_CUDA_CALLGRAPH"
	.align	4
	.sectionentsize	8
	.align		4
        /*0000*/ 	.word	0x00000000
	.align		4
        /*0004*/ 	.word	0xffffffff
	.align		4
        /*0008*/ 	.word	0x00000000
	.align		4
        /*000c*/ 	.word	0xfffffffe
	.align		4
        /*0010*/ 	.word	0x00000000
	.align		4
        /*0014*/ 	.word	0xfffffffd
	.align		4
        /*0018*/ 	.word	0x00000000
	.align		4
        /*001c*/ 	.word	0xfffffffc


//--------------------- .nv.constant3             --------------------------
	.section	.nv.constant3,"a",@progbits
	.align	4
.nv.constant3:
	.type		c_kernel,@object
	.size		c_kernel,(.L_0 - c_kernel)
c_kernel:
	.zero		900
.L_0:


//--------------------- .text._Z22conv2d_constant_sharedPKfiiiPfi --------------------------
	.section	.text._Z22conv2d_constant_sharedPKfiiiPfi,"ax",@progbits
	.align	128
        .global         _Z22conv2d_constant_sharedPKfiiiPfi
        .type           _Z22conv2d_constant_sharedPKfiiiPfi,@function
        .size           _Z22conv2d_constant_sharedPKfiiiPfi,(.L_x_14 - _Z22conv2d_constant_sharedPKfiiiPfi)
        .other          _Z22conv2d_constant_sharedPKfiiiPfi,@"STO_CUDA_ENTRY STV_DEFAULT"
_Z22conv2d_constant_sharedPKfiiiPfi:
.text._Z22conv2d_constant_sharedPKfiiiPfi:
[----:B------:R-:W-:Y:S01]  /*0000*/  LDC R1, c[0x0][0x37c] ;  /* 0x0000df00ff017b82 */ /* 0x000fe20000000800 */
[----:B------:R-:W0:Y:S01]  /*0010*/  S2R R0, SR_TID.Y ;  /* 0x0000000000007919 */ /* 0x000e220000002200 */
[----:B------:R-:W1:Y:S01]  /*0020*/  LDCU UR4, c[0x0][0x3a0] ;  /* 0x00007400ff0477ac */ /* 0x000e620008000800 */
[----:B------:R-:W-:Y:S01]  /*0030*/  BSSY.RECONVERGENT B0, `(.L_x_0) ;  /* 0x0000031000007945 */ /* 0x000fe20003800200 */
[----:B------:R-:W2:Y:S01]  /*0040*/  S2R R2, SR_TID.X ;  /* 0x0000000000027919 */ /* 0x000ea20000002100 */
[----:B------:R-:W3:Y:S01]  /*0050*/  LDCU UR5, c[0x0][0x390] ;  /* 0x00007200ff0577ac */ /* 0x000ee20008000800 */
[----:B------:R-:W4:Y:S01]  /*0060*/  LDCU.64 UR12, c[0x0][0x358] ;  /* 0x00006b00ff0c77ac */ /* 0x000f220008000a00 */
[----:B------:R-:W0:Y:S01]  /*0070*/  LDCU UR8, c[0x0][0x3a0] ;  /* 0x00007400ff0877ac */ /* 0x000e220008000800 */
[----:B------:R-:W0:Y:S01]  /*0080*/  LDCU.64 UR6, c[0x0][0x388] ;  /* 0x00007100ff0677ac */ /* 0x000e220008000a00 */
[----:B-1----:R-:W-:-:S04]  /*0090*/  MOV R5, UR4 ;  /* 0x0000000400057c02 */ /* 0x002fc80008000f00 */
[----:B---3--:R-:W-:-:S05]  /*00a0*/  IADD3 R3, PT, PT, R5, UR5, RZ ;  /* 0x0000000505037c10 */ /* 0x008fca000fffe0ff */
[----:B------:R-:W-:-:S05]  /*00b0*/  VIADD R3, R3, 0xffffffff ;  /* 0xffffffff03037836 */ /* 0x000fca0000000000 */
[----:B0-----:R-:W-:-:S13]  /*00c0*/  ISETP.GE.AND P0, PT, R0, R3, PT ;  /* 0x000000030000720c */ /* 0x001fda0003f06270 */
[----:B--2-4-:R-:W-:Y:S05]  /*00d0*/  @P0 BRA `(.L_x_1) ;  /* 0x0000000000980947 */ /* 0x014fea0003800000 */
[----:B------:R-:W0:Y:S01]  /*00e0*/  S2R R6, SR_CTAID.Y ;  /* 0x0000000000067919 */ /* 0x000e220000002600 */
[----:B------:R-:W-:Y:S01]  /*00f0*/  ULEA.HI UR4, UR5, UR5, URZ, 0x1 ;  /* 0x0000000505047291 */ /* 0x000fe2000f8f08ff */
[----:B------:R-:W-:Y:S01]  /*0100*/  MOV R8, R0 ;  /* 0x0000000000087202 */ /* 0x000fe20000000f00 */
[----:B------:R-:W1:Y:S02]  /*0110*/  S2R R7, SR_CTAID.X ;  /* 0x0000000000077919 */ /* 0x000e640000002500 */
[----:B------:R-:W-:-:S06]  /*0120*/  USHF.R.S32.HI UR4, URZ, 0x1, UR4 ;  /* 0x00000001ff047899 */ /* 0x000fcc0008011404 */
[-C--:B0-----:R-:W-:Y:S02]  /*0130*/  IMAD R6, R6, R5.reuse, -UR4 ;  /* 0x8000000406067e24 */ /* 0x081fe4000f8e0205 */
[----:B-1----:R-:W-:-:S07]  /*0140*/  IMAD R7, R7, R5, -UR4 ;  /* 0x8000000407077e24 */ /* 0x002fce000f8e0205 */
.L_x_5:
[----:B------:R-:W-:Y:S01]  /*0150*/  ISETP.GE.U32.AND P0, PT, R2, R3, PT ;  /* 0x000000030200720c */ /* 0x000fe20003f06070 */
[----:B------:R-:W-:-:S12]  /*0160*/  BSSY.RECONVERGENT B1, `(.L_x_2) ;  /* 0x0000018000017945 */ /* 0x000fd80003800200 */
[----:B0-----:R-:W-:Y:S05]  /*0170*/  @P0 BRA `(.L_x_3) ;  /* 0x0000000000580947 */ /* 0x001fea0003800000 */
[----:B------:R-:W0:Y:S01]  /*0180*/  S2R R5, SR_CgaCtaId ;  /* 0x0000000000057919 */ /* 0x000e220000008800 */
[----:B------:R-:W-:Y:S01]  /*0190*/  MOV R4, 0x400 ;  /* 0x0000040000047802 */ /* 0x000fe20000000f00 */
[-C--:B------:R-:W-:Y:S01]  /*01a0*/  IMAD R15, R3, R8.reuse, RZ ;  /* 0x00000008030f7224 */ /* 0x080fe200078e02ff */
[----:B------:R-:W-:Y:S01]  /*01b0*/  IADD3 R13, PT, PT, R6, R8, RZ ;  /* 0x00000008060d7210 */ /* 0x000fe20007ffe0ff */
[----:B------:R-:W-:Y:S01]  /*01c0*/  IMAD.MOV.U32 R10, RZ, RZ, R2 ;  /* 0x000000ffff0a7224 */ /* 0x000fe200078e0002 */
[----:B0-----:R-:W-:-:S07]  /*01d0*/  LEA R12, R5, R4, 0x18 ;  /* 0x00000004050c7211 */ /* 0x001fce00078ec0ff */
.L_x_4:
[----:B0-----:R-:W-:Y:S01]  /*01e0*/  IADD3 R14, PT, PT, R7, R10, RZ ;  /* 0x0000000a070e7210 */ /* 0x001fe20007ffe0ff */
[----:B------:R-:W-:-:S03]  /*01f0*/  HFMA2 R9, -RZ, RZ, 0, 0 ;  /* 0x00000000ff097431 */ /* 0x000fc600000001ff */
[C---:B------:R-:W-:Y:S02]  /*0200*/  ISETP.GE.AND P0, PT, R14.reuse, UR7, PT ;  /* 0x000000070e007c0c */ /* 0x040fe4000bf06270 */
[----:B------:R-:W-:Y:S02]  /*0210*/  LOP3.LUT R4, R14, R13, RZ, 0xfc, !PT ;  /* 0x0000000d0e047212 */ /* 0x000fe400078efcff */
[----:B------:R-:W-:-:S04]  /*0220*/  ISETP.GE.OR P0, PT, R13, UR6, P0 ;  /* 0x000000060d007c0c */ /* 0x000fc80008706670 */
[----:B------:R-:W-:-:S13]  /*0230*/  ISETP.LT.OR P0, PT, R4, RZ, P0 ;  /* 0x000000ff0400720c */ /* 0x000fda0000701670 */
[----:B------:R-:W0:Y:S01]  /*0240*/  @!P0 LDC.64 R4, c[0x0][0x380] ;  /* 0x0000e000ff048b82 */ /* 0x000e220000000a00 */
[----:B------:R-:W-:-:S04]  /*0250*/  @!P0 IMAD R11, R13, UR7, R14 ;  /* 0x000000070d0b8c24 */ /* 0x000fc8000f8e020e */
[----:B0-----:R-:W-:-:S05]  /*0260*/  @!P0 IMAD.WIDE R4, R11, 0x4, R4 ;  /* 0x000000040b048825 */ /* 0x001fca00078e0204 */
[----:B------:R-:W2:Y:S01]  /*0270*/  @!P0 LDG.E.CONSTANT R9, desc[UR12][R4.64] ;  /* 0x0000000c04098981 */ /* 0x000ea2000c1e9900 */
[----:B------:R-:W-:Y:S01]  /*0280*/  IMAD.IADD R11, R15, 0x1, R10 ;  /* 0x000000010f0b7824 */ /* 0x000fe200078e020a */
[----:B------:R-:W-:-:S04]  /*0290*/  IADD3 R10, PT, PT, R10, UR8, RZ ;  /* 0x000000080a0a7c10 */ /* 0x000fc8000fffe0ff */
[----:B------:R-:W-:Y:S02]  /*02a0*/  LEA R14, R11, R12, 0x2 ;  /* 0x0000000c0b0e7211 */ /* 0x000fe400078e10ff */
[----:B------:R-:W-:-:S03]  /*02b0*/  ISETP.GE.AND P0, PT, R10, R3, PT ;  /* 0x000000030a00720c */ /* 0x000fc60003f06270 */
[----:B--2---:R0:W-:Y:S10]  /*02c0*/  STS [R14], R9 ;  /* 0x000000090e007388 */ /* 0x0041f40000000800 */
[----:B------:R-:W-:Y:S05]  /*02d0*/  @!P0 BRA `(.L_x_4) ;  /* 0xfffffffc00c08947 */ /* 0x000fea000383ffff */
.L_x_3:
[----:B------:R-:W-:Y:S05]  /*02e0*/  BSYNC.RECONVERGENT B1 ;  /* 0x0000000000017941 */ /* 0x000fea0003800200 */
.L_x_2:
[----:B------:R-:W1:Y:S02]  /*02f0*/  LDCU UR4, c[0x0][0x3a0] ;  /* 0x00007400ff0477ac */ /* 0x000e640008000800 */
[----:B-1----:R-:W-:-:S05]  /*0300*/  IMAD.U32 R5, RZ, RZ, UR4 ;  /* 0x00000004ff057e24 */ /* 0x002fca000f8e00ff */
[----:B------:R-:W-:-:S04]  /*0310*/  IADD3 R8, PT, PT, R8, R5, RZ ;  /* 0x0000000508087210 */ /* 0x000fc80007ffe0ff */
[----:B------:R-:W-:-:S13]  /*0320*/  ISETP.GE.AND P0, PT, R8, R3, PT ;  /* 0x000000030800720c */ /* 0x000fda0003f06270 */
[----:B------:R-:W-:Y:S05]  /*0330*/  @!P0 BRA `(.L_x_5) ;  /* 0xfffffffc00848947 */ /* 0x000fea000383ffff */
.L_x_1:
[----:B------:R-:W-:Y:S05]  /*0340*/  BSYNC.RECONVERGENT B0 ;  /* 0x0000000000007941 */ /* 0x000fea0003800200 */
.L_x_0:
[----:B------:R-:W1:Y:S01]  /*0350*/  S2UR UR9, SR_CTAID.X ;  /* 0x00000000000979c3 */ /* 0x000e620000002500 */
[----:B------:R-:W2:Y:S07]  /*0360*/  LDCU.64 UR10, c[0x0][0x388] ;  /* 0x00007100ff0a77ac */ /* 0x000eae0008000a00 */
[----:B------:R-:W3:Y:S01]  /*0370*/  S2UR UR4, SR_CTAID.Y ;  /* 0x00000000000479c3 */ /* 0x000ee20000002600 */
[----:B-1----:R-:W-:-:S07]  /*0380*/  IMAD R4, R5, UR9, R2 ;  /* 0x0000000905047c24 */ /* 0x002fce000f8e0202 */
[----:B------:R-:W-:Y:S01]  /*0390*/  BAR.SYNC.DEFER_BLOCKING 0x0 ;  /* 0x0000000000007b1d */ /* 0x000fe20000010000 */
[----:B--2---:R-:W-:Y:S01]  /*03a0*/  ISETP.GE.AND P0, PT, R4, UR11, PT ;  /* 0x0000000b04007c0c */ /* 0x004fe2000bf06270 */
[----:B---3--:R-:W-:-:S05]  /*03b0*/  IMAD R5, R5, UR4, R0 ;  /* 0x0000000405057c24 */ /* 0x008fca000f8e0200 */
[----:B------:R-:W-:-:S13]  /*03c0*/  ISETP.GE.OR P0, PT, R5, UR10, P0 ;  /* 0x0000000a05007c0c */ /* 0x000fda0008706670 */
[----:B------:R-:W-:Y:S05]  /*03d0*/  @P0 EXIT ;  /* 0x000000000000094d */ /* 0x000fea0003800000 */
[----:B------:R-:W1:Y:S01]  /*03e0*/  LDCU UR6, c[0x0][0x390] ;  /* 0x00007200ff0677ac */ /* 0x000e620008000800 */
[----:B------:R-:W-:Y:S01]  /*03f0*/  MOV R8, RZ ;  /* 0x000000ff00087202 */ /* 0x000fe20000000f00 */
[----:B-1----:R-:W-:-:S09]  /*0400*/  UISETP.GE.AND UP0, UPT, UR6, 0x1, UPT ;  /* 0x000000010600788c */ /* 0x002fd2000bf06270 */
[----:B------:R-:W-:Y:S05]  /*0410*/  BRA.U !UP0, `(.L_x_6) ;  /* 0x0000000508cc7547 */ /* 0x000fea000b800000 */
[----:B------:R-:W1:Y:S01]  /*0420*/  S2UR UR5, SR_CgaCtaId ;  /* 0x00000000000579c3 */ /* 0x000e620000008800 */
[----:B------:R-:W-:Y:S01]  /*0430*/  UMOV UR4, 0x400 ;  /* 0x0000040000047882 */ /* 0x000fe20000000000 */
[----:B------:R-:W-:Y:S01]  /*0440*/  ULOP3.LUT UR14, UR6, 0x7, URZ, 0xc0, !UPT ;  /* 0x00000007060e7892 */ /* 0x000fe2000f8ec0ff */
[----:B------:R-:W-:Y:S01]  /*0450*/  HFMA2 R8, -RZ, RZ, 0, 0 ;  /* 0x00000000ff087431 */ /* 0x000fe200000001ff */
[----:B------:R-:W-:Y:S01]  /*0460*/  ULOP3.LUT UR7, UR6, 0x7ffffff8, URZ, 0xc0, !UPT ;  /* 0x7ffffff806077892 */ /* 0x000fe2000f8ec0ff */
[----:B------:R-:W-:Y:S01]  /*0470*/  IMAD.SHL.U32 R6, R3, 0x4, RZ ;  /* 0x0000000403067824 */ /* 0x000fe200078e00ff */
[----:B------:R-:W-:Y:S02]  /*0480*/  ULOP3.LUT UR6, UR6, 0x3, URZ, 0xc0, !UPT ;  /* 0x0000000306067892 */ /* 0x000fe4000f8ec0ff */
[----:B------:R-:W-:Y:S02]  /*0490*/  UIADD3 UR10, UPT, UPT, -UR7, URZ, URZ ;  /* 0x000000ff070a7290 */ /* 0x000fe4000fffe1ff */
[----:B-1----:R-:W-:-:S02]  /*04a0*/  ULEA UR4, UR5, UR4, 0x18 ;  /* 0x0000000405047291 */ /* 0x002fc4000f8ec0ff */
[----:B------:R-:W-:-:S04]  /*04b0*/  UIADD3 UR5, UPT, UPT, UR14, -0x1, URZ ;  /* 0xffffffff0e057890 */ /* 0x000fc8000fffe0ff */
[----:B0-----:R-:W-:Y:S01]  /*04c0*/  LEA R9, R2, UR4, 0x2 ;  /* 0x0000000402097c11 */ /* 0x001fe2000f8e10ff */
[----:B------:R-:W-:Y:S01]  /*04d0*/  UISETP.GE.U32.AND UP0, UPT, UR5, 0x3, UPT ;  /* 0x000000030500788c */ /* 0x000fe2000bf06070 */
[----:B------:R-:W-:Y:S02]  /*04e0*/  UMOV UR4, URZ ;  /* 0x000000ff00047c82 */ /* 0x000fe40008000000 */
[----:B------:R-:W-:-:S08]  /*04f0*/  IADD3 R9, PT, PT, R9, 0x10, RZ ;  /* 0x0000001009097810 */ /* 0x000fd00007ffe0ff */
.L_x_12:
[----:B------:R-:W0:Y:S01]  /*0500*/  LDCU UR19, c[0x0][0x390] ;  /* 0x00007200ff1377ac */ /* 0x000e220008000800 */
[----:B------:R-:W-:Y:S01]  /*0510*/  IADD3 R10, PT, PT, R0, UR4, RZ ;  /* 0x00000004000a7c10 */ /* 0x000fe2000fffe0ff */
[----:B------:R-:W-:-:S04]  /*0520*/  UMOV UR5, URZ ;  /* 0x000000ff00057c82 */ /* 0x000fc80008000000 */
[----:B------:R-:W-:Y:S01]  /*0530*/  IMAD R7, R3, R10, R2 ;  /* 0x0000000a03077224 */ /* 0x000fe200078e0202 */
[----:B0-----:R-:W-:Y:S02]  /*0540*/  UISETP.GE.U32.AND UP2, UPT, UR19, 0x8, UPT ;  /* 0x000000081300788c */ /* 0x001fe4000bf46070 */
[----:B------:R-:W-:Y:S02]  /*0550*/  UIMAD UR11, UR4, UR19, URZ ;  /* 0x00000013040b72a4 */ /* 0x000fe4000f8e02ff */
[----:B------:R-:W-:-:S04]  /*0560*/  UIADD3 UR4, UPT, UPT, UR4, 0x1, URZ ;  /* 0x0000000104047890 */ /* 0x000fc8000fffe0ff */
[----:B------:R-:W-:Y:S01]  /*0570*/  UISETP.NE.AND UP1, UPT, UR4, UR19, UPT ;  /* 0x000000130400728c */ /* 0x000fe2000bf25270 */
[----:B------:R-:W-:Y:S10]  /*0580*/  BRA.U !UP2, `(.L_x_7) ;  /* 0x000000010a887547 */ /* 0x000ff4000b800000 */
[----:B------:R-:W-:Y:S01]  /*0590*/  IMAD R10, R6, R10, R9 ;  /* 0x0000000a060a7224 */ /* 0x000fe200078e0209 */
[----:B------:R-:W-:Y:S01]  /*05a0*/  UMOV UR8, 0x10 ;  /* 0x0000001000087882 */ /* 0x000fe20000000000 */
[----:B------:R-:W-:Y:S01]  /*05b0*/  UMOV UR5, UR10 ;  /* 0x0000000a00057c82 */ /* 0x000fe20008000000 */
[----:B------:R-:W-:-:S12]  /*05c0*/  UIMAD UR8, UR11, 0x4, UR8 ;  /* 0x000000040b0878a4 */ /* 0x000fd8000f8e0208 */
.L_x_8:
[----:B------:R-:W0:Y:S01]  /*05d0*/  LDS R11, [R10+-0x10] ;  /* 0xfffff0000a0b7984 */ /* 0x000e220000000800 */
[----:B------:R-:W0:Y:S03]  /*05e0*/  LDCU UR9, c[0x3][UR8+-0x10] ;  /* 0x00fffe00080977ac */ /* 0x000e260008000800 */
[----:B------:R-:W1:Y:S01]  /*05f0*/  LDS R12, [R10+-0xc] ;  /* 0xfffff4000a0c7984 */ /* 0x000e620000000800 */
[----:B------:R-:W1:Y:S03]  /*0600*/  LDCU UR15, c[0x3][UR8+-0xc] ;  /* 0x00fffe80080f77ac */ /* 0x000e660008000800 */
[----:B------:R-:W2:Y:S01]  /*0610*/  LDS R14, [R10+-0x8] ;  /* 0xfffff8000a0e7984 */ /* 0x000ea20000000800 */
[----:B------:R-:W2:Y:S03]  /*0620*/  LDCU UR16, c[0x3][UR8+-0x8] ;  /* 0x00ffff00081077ac */ /* 0x000ea60008000800 */
[----:B------:R-:W3:Y:S01]  /*0630*/  LDS R16, [R10+-0x4] ;  /* 0xfffffc000a107984 */ /* 0x000ee20000000800 */
[----:B------:R-:W3:Y:S03]  /*0640*/  LDCU UR17, c[0x3][UR8+-0x4] ;  /* 0x00ffff80081177ac */ /* 0x000ee60008000800 */
[----:B------:R-:W4:Y:S01]  /*0650*/  LDS R18, [R10] ;  /* 0x000000000a127984 */ /* 0x000f220000000800 */
[----:B------:R-:W4:Y:S03]  /*0660*/  LDCU UR18, c[0x3][UR8] ;  /* 0x00c00000081277ac */ /* 0x000f260008000800 */
[----:B------:R-:W5:Y:S01]  /*0670*/  LDS R20, [R10+0x4] ;  /* 0x000004000a147984 */ /* 0x000f620000000800 */
[----:B------:R-:W-:-:S03]  /*0680*/  UIADD3 UR5, UPT, UPT, UR5, 0x8, URZ ;  /* 0x0000000805057890 */ /* 0x000fc6000fffe0ff */
[----:B------:R-:W5:Y:S01]  /*0690*/  LDS R22, [R10+0x8] ;  /* 0x000008000a167984 */ /* 0x000f620000000800 */
[----:B------:R-:W-:-:S03]  /*06a0*/  UISETP.NE.AND UP2, UPT, UR5, URZ, UPT ;  /* 0x000000ff0500728c */ /* 0x000fc6000bf45270 */
[----:B------:R0:W5:Y:S02]  /*06b0*/  LDS R24, [R10+0xc] ;  /* 0x00000c000a187984 */ /* 0x0001640000000800 */
[----:B0-----:R-:W-:Y:S02]  /*06c0*/  VIADD R10, R10, 0x20 ;  /* 0x000000200a0a7836 */ /* 0x001fe40000000000 */
[----:B------:R-:W-:Y:S01]  /*06d0*/  FFMA R11, R11, UR9, R8 ;  /* 0x000000090b0b7c23 */ /* 0x000fe20008000008 */
[----:B------:R-:W5:Y:S03]  /*06e0*/  LDCU UR9, c[0x3][UR8+0x4] ;  /* 0x00c00080080977ac */ /* 0x000f660008000800 */
[----:B-1----:R-:W-:Y:S01]  /*06f0*/  FFMA R11, R12, UR15, R11 ;  /* 0x0000000f0c0b7c23 */ /* 0x002fe2000800000b */
[----:B------:R-:W0:Y:S03]  /*0700*/  LDCU UR15, c[0x3][UR8+0x8] ;  /* 0x00c00100080f77ac */ /* 0x000e260008000800 */
[----:B--2---:R-:W-:Y:S01]  /*0710*/  FFMA R11, R14, UR16, R11 ;  /* 0x000000100e0b7c23 */ /* 0x004fe2000800000b */
[----:B------:R-:W1:Y:S03]  /*0720*/  LDCU UR16, c[0x3][UR8+0xc] ;  /* 0x00c00180081077ac */ /* 0x000e660008000800 */
[----:B---3--:R-:W-:Y:S01]  /*0730*/  FFMA R11, R16, UR17, R11 ;  /* 0x00000011100b7c23 */ /* 0x008fe2000800000b */
[----:B------:R-:W-:-:S03]  /*0740*/  UIADD3 UR8, UPT, UPT, UR8, 0x20, URZ ;  /* 0x0000002008087890 */ /* 0x000fc6000fffe0ff */
[----:B----4-:R-:W-:-:S04]  /*0750*/  FFMA R11, R18, UR18, R11 ;  /* 0x00000012120b7c23 */ /* 0x010fc8000800000b */
[----:B-----5:R-:W-:-:S04]  /*0760*/  FFMA R11, R20, UR9, R11 ;  /* 0x00000009140b7c23 */ /* 0x020fc8000800000b */
[----:B0-----:R-:W-:-:S04]  /*0770*/  FFMA R11, R22, UR15, R11 ;  /* 0x0000000f160b7c23 */ /* 0x001fc8000800000b */
[----:B-1----:R-:W-:Y:S01]  /*0780*/  FFMA R8, R24, UR16, R11 ;  /* 0x0000001018087c23 */ /* 0x002fe2000800000b */
[----:B------:R-:W-:Y:S06]  /*0790*/  BRA.U UP2, `(.L_x_8) ;  /* 0xfffffffd028c7547 */ /* 0x000fec000b83ffff */
[----:B------:R-:W-:-:S05]  /*07a0*/  UMOV UR5, UR7 ;  /* 0x0000000700057c82 */ /* 0x000fca0008000000 */
.L_x_7:
[----:B------:R-:W-:-:S09]  /*07b0*/  UISETP.NE.AND UP2, UPT, UR14, URZ, UPT ;  /* 0x000000ff0e00728c */ /* 0x000fd2000bf45270 */
[----:B------:R-:W-:Y:S05]  /*07c0*/  BRA.U !UP2, `(.L_x_9) ;  /* 0x000000010adc7547 */ /* 0x000fea000b800000 */
[----:B------:R-:W-:Y:S01]  /*07d0*/  UISETP.NE.AND UP2, UPT, UR6, URZ, UPT ;  /* 0x000000ff0600728c */ /* 0x000fe2000bf45270 */
[----:B------:R-:W-:Y:S10]  /*07e0*/  BRA.U !UP0, `(.L_x_10) ;  /* 0x0000000108587547 */ /* 0x000ff4000b800000 */
[----:B------:R-:W0:Y:S01]  /*07f0*/  S2UR UR9, SR_CgaCtaId ;  /* 0x00000000000979c3 */ /* 0x000e220000008800 */
[----:B------:R-:W-:Y:S01]  /*0800*/  UMOV UR8, 0x400 ;  /* 0x0000040000087882 */ /* 0x000fe20000000000 */
[----:B------:R-:W-:Y:S01]  /*0810*/  IADD3 R10, PT, PT, R7, UR5, RZ ;  /* 0x00000005070a7c10 */ /* 0x000fe2000fffe0ff */
[----:B0-----:R-:W-:Y:S02]  /*0820*/  ULEA UR8, UR9, UR8, 0x18 ;  /* 0x0000000809087291 */ /* 0x001fe4000f8ec0ff */
[----:B------:R-:W-:-:S04]  /*0830*/  UIADD3 UR9, UPT, UPT, UR11, UR5, URZ ;  /* 0x000000050b097290 */ /* 0x000fc8000fffe0ff */
[----:B------:R-:W-:Y:S01]  /*0840*/  LEA R10, R10, UR8, 0x2 ;  /* 0x000000080a0a7c11 */ /* 0x000fe2000f8e10ff */
[----:B------:R-:W-:Y:S02]  /*0850*/  UIADD3 UR8, UPT, UPT, UR11, UR5, URZ ;  /* 0x000000050b087290 */ /* 0x000fe4000fffe0ff */
[----:B------:R-:W-:Y:S02]  /*0860*/  USHF.L.U32 UR9, UR9, 0x2, URZ ;  /* 0x0000000209097899 */ /* 0x000fe400080006ff */
[----:B------:R-:W0:Y:S01]  /*0870*/  LDS R11, [R10] ;  /* 0x000000000a0b7984 */ /* 0x000e220000000800 */
[----:B------:R-:W-:Y:S02]  /*0880*/  USHF.L.U32 UR8, UR8, 0x2, URZ ;  /* 0x0000000208087899 */ /* 0x000fe400080006ff */
[----:B------:R-:W-:Y:S01]  /*0890*/  UIADD3 UR5, UPT, UPT, UR5, 0x4, URZ ;  /* 0x0000000405057890 */ /* 0x000fe2000fffe0ff */
[----:B------:R-:W1:Y:S04]  /*08a0*/  LDS R12, [R10+0x4] ;  /* 0x000004000a0c7984 */ /* 0x000e680000000800 */
[----:B------:R-:W2:Y:S02]  /*08b0*/  LDS R14, [R10+0x8] ;  /* 0x000008000a0e7984 */ /* 0x000ea40000000800 */
[----:B------:R-:W1:Y:S02]  /*08c0*/  LDCU UR15, c[0x3][UR9+0x4] ;  /* 0x00c00080090f77ac */ /* 0x000e640008000800 */
[----:B------:R-:W3:Y:S01]  /*08d0*/  LDS R16, [R10+0xc] ;  /* 0x00000c000a107984 */ /* 0x000ee20000000800 */
[----:B------:R-:W0:Y:S01]  /*08e0*/  LDCU UR8, c[0x3][UR8] ;  /* 0x00c00000080877ac */ /* 0x000e220008000800 */
[----:B------:R-:W2:Y:S01]  /*08f0*/  LDCU UR16, c[0x3][UR9+0x8] ;  /* 0x00c00100091077ac */ /* 0x000ea20008000800 */
[----:B------:R-:W3:Y:S01]  /*0900*/  LDCU UR9, c[0x3][UR9+0xc] ;  /* 0x00c00180090977ac */ /* 0x000ee20008000800 */
[----:B0-----:R-:W-:-:S04]  /*0910*/  FFMA R11, R11, UR8, R8 ;  /* 0x000000080b0b7c23 */ /* 0x001fc80008000008 */
[----:B-1----:R-:W-:-:S04]  /*0920*/  FFMA R11, R12, UR15, R11 ;  /* 0x0000000f0c0b7c23 */ /* 0x002fc8000800000b */
[----:B--2---:R-:W-:-:S04]  /*0930*/  FFMA R11, R14, UR16, R11 ;  /* 0x000000100e0b7c23 */ /* 0x004fc8000800000b */
[----:B---3--:R-:W-:-:S07]  /*0940*/  FFMA R8, R16, UR9, R11 ;  /* 0x0000000910087c23 */ /* 0x008fce000800000b */
.L_x_10:
[----:B------:R-:W-:Y:S05]  /*0950*/  BRA.U !UP2, `(.L_x_9) ;  /* 0x000000010a787547 */ /* 0x000fea000b800000 */
[----:B------:R-:W-:Y:S02]  /*0960*/  UISETP.NE.AND UP2, UPT, UR6, 0x1, UPT ;  /* 0x000000010600788c */ /* 0x000fe4000bf45270 */
[----:B------:R-:W-:-:S07]  /*0970*/  ULOP3.LUT UP3, URZ, UR19, 0x1, URZ, 0xc0, !UPT ;  /* 0x0000000113ff7892 */ /* 0x000fce000f86c0ff */
[----:B------:R-:W-:Y:S05]  /*0980*/  BRA.U !UP2, `(.L_x_11) ;  /* 0x000000010a407547 */ /* 0x000fea000b800000 */
        /* <DEDUP_REMOVED lines=11> */
[----:B------:R-:W1:Y:S06]  /*0a40*/  LDS R13, [R10+0x4] ;  /* 0x000004000a0d7984 */ /* 0x000e6c0000000800 */
[----:B------:R-:W1:Y:S03]  /*0a50*/  LDCU UR9, c[0x3][UR9+0x4] ;  /* 0x00c00080090977ac */ /* 0x000e660008000800 */
[----:B------:R-:W0:Y:S02]  /*0a60*/  LDCU UR8, c[0x3][UR8] ;  /* 0x00c00000080877ac */ /* 0x000e240008000800 */
[----:B0-----:R-:W-:-:S04]  /*0a70*/  FFMA R8, R11, UR8, R8 ;  /* 0x000000080b087c23 */ /* 0x001fc80008000008 */
[----:B-1----:R-:W-:-:S07]  /*0a80*/  FFMA R8, R13, UR9, R8 ;  /* 0x000000090d087c23 */ /* 0x002fce0008000008 */
.L_x_11:
[----:B------:R-:W-:Y:S05]  /*0a90*/  BRA.U !UP3, `(.L_x_9) ;  /* 0x000000010b287547 */ /* 0x000fea000b800000 */
[----:B------:R-:W0:Y:S01]  /*0aa0*/  S2UR UR9, SR_CgaCtaId ;  /* 0x00000000000979c3 */ /* 0x000e220000008800 */
[----:B------:R-:W-:Y:S01]  /*0ab0*/  UMOV UR8, 0x400 ;  /* 0x0000040000087882 */ /* 0x000fe20000000000 */
[----:B------:R-:W-:Y:S01]  /*0ac0*/  IADD3 R7, PT, PT, R7, UR5, RZ ;  /* 0x0000000507077c10 */ /* 0x000fe2000fffe0ff */
[----:B------:R-:W-:-:S04]  /*0ad0*/  UIADD3 UR5, UPT, UPT, UR11, UR5, URZ ;  /* 0x000000050b057290 */ /* 0x000fc8000fffe0ff */
[----:B------:R-:W-:-:S12]  /*0ae0*/  USHF.L.U32 UR5, UR5, 0x2, URZ ;  /* 0x0000000205057899 */ /* 0x000fd800080006ff */
[----:B------:R-:W1:Y:S01]  /*0af0*/  LDCU UR5, c[0x3][UR5] ;  /* 0x00c00000050577ac */ /* 0x000e620008000800 */
[----:B0-----:R-:W-:-:S06]  /*0b00*/  ULEA UR8, UR9, UR8, 0x18 ;  /* 0x0000000809087291 */ /* 0x001fcc000f8ec0ff */
[----:B------:R-:W-:-:S06]  /*0b10*/  LEA R7, R7, UR8, 0x2 ;  /* 0x0000000807077c11 */ /* 0x000fcc000f8e10ff */
[----:B------:R-:W1:Y:S02]  /*0b20*/  LDS R7, [R7] ;  /* 0x0000000007077984 */ /* 0x000e640000000800 */
[----:B-1----:R-:W-:-:S07]  /*0b30*/  FFMA R8, R7, UR5, R8 ;  /* 0x0000000507087c23 */ /* 0x002fce0008000008 */
.L_x_9:
[----:B------:R-:W-:Y:S05]  /*0b40*/  BRA.U UP1, `(.L_x_12) ;  /* 0xfffffff9016c7547 */ /* 0x000fea000b83ffff */
.L_x_6:
[----:B------:R-:W1:Y:S01]  /*0b50*/  LDC.64 R2, c[0x0][0x398] ;  /* 0x0000e600ff027b82 */ /* 0x000e620000000a00 */
[----:B------:R-:W2:Y:S02]  /*0b60*/  LDCU UR4, c[0x0][0x38c] ;  /* 0x00007180ff0477ac */ /* 0x000ea40008000800 */
[----:B--2---:R-:W-:-:S04]  /*0b70*/  IMAD R5, R5, UR4, R4 ;  /* 0x0000000405057c24 */ /* 0x004fc8000f8e0204 */
[----:B-1----:R-:W-:-:S05]  /*0b80*/  IMAD.WIDE R2, R5, 0x4, R2 ;  /* 0x0000000405027825 */ /* 0x002fca00078e0202 */
[----:B------:R-:W-:Y:S01]  /*0b90*/  STG.E desc[UR12][R2.64], R8 ;  /* 0x0000000802007986 */ /* 0x000fe2000c10190c */
[----:B------:R-:W-:Y:S05]  /*0ba0*/  EXIT ;  /* 0x000000000000794d */ /* 0x000fea0003800000 */
.L_x_13:
[----:B------:R-:W-:-:S00]  /*0bb0*/  BRA `(.L_x_13) ;  /* 0xfffffffc00fc7947 */ /* 0x000fc0000383ffff */
[----:B------:R-:W-:-:S00]  /*0bc0*/  NOP ;  /* 0x0000000000007918 */ /* 0x000fc00000000000 */
        /* <DEDUP_REMOVED lines=11> */
.L_x_14:


//--------------------- .nv.shared._Z22conv2d_constant_sharedPKfiiiPfi --------------------------
	.section	.nv.shared._Z22conv2d_constant_sharedPKfiiiPfi,"aw",@nobits
	.sectionflags	@""
	.align	16
	.zero		1024


//--------------------- .nv.shared.reserved.0     --------------------------
	.section	.nv.shared.reserved.0,"aw",@nobits
	.weak		__nv_reservedSMEM_offset_0_alias
	.size		__nv_reservedSMEM_offset_0_alias, 0, 64
	.other		__nv_reservedSMEM_offset_0_alias,@"STO_CUDA_RESERVED_SHARED STV_DEFAULT"
__nv_reservedSMEM_offset_0_alias:
	.zero		0
	.zero		64


//--------------------- .nv.constant0._Z22conv2d_constant_sharedPKfiiiPfi --------------------------
	.section	.nv.constant0._Z22conv2d_constant_sharedPKfiiiPfi,"a",@progbits
	.sectionflags	@""
	.align	4
.nv.constant0._Z22conv2d_constant_sharedPKfiiiPfi:
	.zero		932


//--------------------- SYMBOLS --------------------------

	.type		.nv.reservedSmem.offset0,@object
	.size		.nv.reservedSmem.offset0,0x4
	.type		.nv.reservedSmem.cap,@object
	.size		.nv.reservedSmem.cap,0x4
